	.headerflags	@"EF_CUDA_TEXMODE_UNIFIED EF_CUDA_64BIT_ADDRESS EF_CUDA_ACCELERATORS EF_CUDA_SM90 EF_CUDA_VIRTUAL_SM(EF_CUDA_SM90)"
	.elftype	@"ET_EXEC"


//--------------------- .nv.info                  --------------------------
	.section	.nv.info,"",@"SHT_CUDA_INFO"
	.align	4


	//----- nvinfo : EIATTR_REGCOUNT
	.align		4
        /*0000*/ 	.byte	0x04, 0x2f
        /*0002*/ 	.short	(.L_1 - .L_0)
	.align		4
.L_0:
        /*0004*/ 	.word	index@(triton_poi_fused_convolution_relu_12)
        /*0008*/ 	.word	0x00000011


	//----- nvinfo : EIATTR_MIN_STACK_SIZE
	.align		4
.L_1:
        /*000c*/ 	.byte	0x04, 0x12
        /*000e*/ 	.short	(.L_3 - .L_2)
	.align		4
.L_2:
        /*0010*/ 	.word	index@(triton_poi_fused_convolution_relu_12)
        /*0014*/ 	.word	0x00000000


	//----- nvinfo : EIATTR_FRAME_SIZE
	.align		4
.L_3:
        /*0018*/ 	.byte	0x04, 0x11
        /*001a*/ 	.short	(.L_5 - .L_4)
	.align		4
.L_4:
        /*001c*/ 	.word	index@(triton_poi_fused_convolution_relu_12)
        /*0020*/ 	.word	0x00000000


	//----- nvinfo : EIATTR_MIN_STACK_SIZE
	.align		4
.L_5:
        /*0024*/ 	.byte	0x04, 0x12
        /*0026*/ 	.short	(.L_7 - .L_6)
	.align		4
.L_6:
        /*0028*/ 	.word	index@(triton_poi_fused_convolution_relu_12)
        /*002c*/ 	.word	0x00000000
.L_7:


//--------------------- .nv.info.triton_poi_fused_convolution_relu_12 --------------------------
	.section	.nv.info.triton_poi_fused_convolution_relu_12,"",@"SHT_CUDA_INFO"
	.sectionflags	@""
	.align	4


	//----- nvinfo : EIATTR_CUDA_API_VERSION
	.align		4
        /*0000*/ 	.byte	0x04, 0x37
        /*0002*/ 	.short	(.L_9 - .L_8)
.L_8:
        /*0004*/ 	.word	0x0000007c


	//----- nvinfo : EIATTR_KPARAM_INFO
	.align		4
.L_9:
        /*0008*/ 	.byte	0x04, 0x17
        /*000a*/ 	.short	(.L_11 - .L_10)
.L_10:
        /*000c*/ 	.word	0x00000000
        /*0010*/ 	.short	0x0004
        /*0012*/ 	.short	0x001c
        /*0014*/ 	.byte	0x00, 0xf0, 0x11, 0x00


	//----- nvinfo : EIATTR_KPARAM_INFO
	.align		4
.L_11:
        /*0018*/ 	.byte	0x04, 0x17
        /*001a*/ 	.short	(.L_13 - .L_12)
.L_12:
        /*001c*/ 	.word	0x00000000
        /*0020*/ 	.short	0x0003
        /*0022*/ 	.short	0x0018
        /*0024*/ 	.byte	0x00, 0xf0, 0x11, 0x00


	//----- nvinfo : EIATTR_KPARAM_INFO
	.align		4
.L_13:
        /*0028*/ 	.byte	0x04, 0x17
        /*002a*/ 	.short	(.L_15 - .L_14)
.L_14:
        /*002c*/ 	.word	0x00000000
        /*0030*/ 	.short	0x0002
        /*0032*/ 	.short	0x0010
        /*0034*/ 	.byte	0x00, 0xf4, 0x21, 0x00


	//----- nvinfo : EIATTR_KPARAM_INFO
	.align		4
.L_15:
        /*0038*/ 	.byte	0x04, 0x17
        /*003a*/ 	.short	(.L_17 - .L_16)
.L_16:
        /*003c*/ 	.word	0x00000000
        /*0040*/ 	.short	0x0001
        /*0042*/ 	.short	0x0008
        /*0044*/ 	.byte	0x00, 0xf4, 0x21, 0x00


	//----- nvinfo : EIATTR_KPARAM_INFO
	.align		4
.L_17:
        /*0048*/ 	.byte	0x04, 0x17
        /*004a*/ 	.short	(.L_19 - .L_18)
.L_18:
        /*004c*/ 	.word	0x00000000
        /*0050*/ 	.short	0x0000
        /*0052*/ 	.short	0x0000
        /*0054*/ 	.byte	0x00, 0xf4, 0x21, 0x00


	//----- nvinfo : EIATTR_SPARSE_MMA_MASK
	.align		4
.L_19:
        /*0058*/ 	.byte	0x03, 0x50
        /*005a*/ 	.short	0x0000


	//----- nvinfo : EIATTR_MAXREG_COUNT
	.align		4
        /*005c*/ 	.byte	0x03, 0x1b
        /*005e*/ 	.short	0x00ff


	//----- nvinfo : EIATTR_EXIT_INSTR_OFFSETS
	.align		4
        /*0060*/ 	.byte	0x04, 0x1c
        /*0062*/ 	.short	(.L_21 - .L_20)


	//   ....[0]....
.L_20:
        /*0064*/ 	.word	0x000002f0


	//   ....[1]....
        /*0068*/ 	.word	0x00000360


	//----- nvinfo : EIATTR_REQNTID
	.align		4
.L_21:
        /*006c*/ 	.byte	0x04, 0x10
        /*006e*/ 	.short	(.L_23 - .L_22)
.L_22:
        /*0070*/ 	.word	0x00000080
        /*0074*/ 	.word	0x00000001
        /*0078*/ 	.word	0x00000001


	//----- nvinfo : EIATTR_CBANK_PARAM_SIZE
	.align		4
.L_23:
        /*007c*/ 	.byte	0x03, 0x19
        /*007e*/ 	.short	0x0020


	//----- nvinfo : EIATTR_PARAM_CBANK
	.align		4
        /*0080*/ 	.byte	0x04, 0x0a
        /*0082*/ 	.short	(.L_25 - .L_24)
	.align		4
.L_24:
        /*0084*/ 	.word	index@(.nv.constant0.triton_poi_fused_convolution_relu_12)
        /*0088*/ 	.short	0x0210
        /*008a*/ 	.short	0x0020


	//----- nvinfo : EIATTR_SW_WAR
	.align		4
.L_25:
        /*008c*/ 	.byte	0x04, 0x36
        /*008e*/ 	.short	(.L_27 - .L_26)
.L_26:
        /*0090*/ 	.word	0x00000008
.L_27:


//--------------------- .nv.callgraph             --------------------------
	.section	.nv.callgraph,"",@"SHT_CUDA_CALLGRAPH"
	.align	4
	.sectionentsize	8
	.align		4
        /*0000*/ 	.word	0x00000000
	.align		4
        /*0004*/ 	.word	0xffffffff
	.align		4
        /*0008*/ 	.word	0x00000000
	.align		4
        /*000c*/ 	.word	0xfffffffe
	.align		4
        /*0010*/ 	.word	0x00000000
	.align		4
        /*0014*/ 	.word	0xfffffffd
	.align		4
        /*0018*/ 	.word	0x00000000
	.align		4
        /*001c*/ 	.word	0xfffffffc


//--------------------- .text.triton_poi_fused_convolution_relu_12 --------------------------
	.section	.text.triton_poi_fused_convolution_relu_12,"ax",@progbits
	.sectionflags	@"SHF_BARRIERS=1"
	.align	128
        .global         triton_poi_fused_convolution_relu_12
        .type           triton_poi_fused_convolution_relu_12,@function
        .size           triton_poi_fused_convolution_relu_12,(.L_x_1 - triton_poi_fused_convolution_relu_12)
        .other          triton_poi_fused_convolution_relu_12,@"STO_CUDA_ENTRY STV_DEFAULT"
triton_poi_fused_convolution_relu_12:
.text.triton_poi_fused_convolution_relu_12:
[----:B------:R-:W0:Y:S02]  /*0000*/  LDC R1, c[0x0][0x28] ;  /* 0x00000a00ff017b82 */ /* 0x000e240000000800 */
[----:B------:R-:W1:Y:S01]  /*0010*/  S2R R12, SR_TID.X ;  /* 0x00000000000c7919 */ /* 0x000e620000002100 */
[----:B------:R-:W2:Y:S01]  /*0020*/  LDC.64 R4, c[0x0][0x210] ;  /* 0x00008400ff047b82 */ /* 0x000ea20000000a00 */
[----:B------:R-:W-:Y:S01]  /*0030*/  ULDC.64 UR6, c[0x0][0x208] ;  /* 0x0000820000067ab9 */ /* 0x000fe20000000a00 */
[----:B------:R-:W3:Y:S01]  /*0040*/  S2R R2, SR_CTAID.Y ;  /* 0x0000000000027919 */ /* 0x000ee20000002600 */
[----:B------:R-:W4:Y:S05]  /*0050*/  S2R R0, SR_CTAID.X ;  /* 0x0000000000007919 */ /* 0x000f2a0000002500 */
[----:B------:R-:W5:Y:S01]  /*0060*/  LDC.64 R6, c[0x0][0x218] ;  /* 0x00008600ff067b82 */ /* 0x000f620000000a00 */
[----:B-1----:R-:W-:Y:S01]  /*0070*/  IMAD.SHL.U32 R3, R12, 0x2, RZ ;  /* 0x000000020c037824 */ /* 0x002fe200078e00ff */
[----:B---3--:R-:W-:-:S04]  /*0080*/  SHF.R.S32.HI R9, RZ, 0x17, R2 ;  /* 0x00000017ff097819 */ /* 0x008fc80000011402 */
[----:B------:R-:W-:Y:S02]  /*0090*/  LOP3.LUT R3, R3, 0xfe, RZ, 0xc0, !PT ;  /* 0x000000fe03037812 */ /* 0x000fe400078ec0ff */
[----:B------:R-:W-:Y:S02]  /*00a0*/  SGXT R9, R9, 0x1 ;  /* 0x000000010909781a */ /* 0x000fe40000000200 */
[----:B------:R-:W-:Y:S02]  /*00b0*/  PRMT R8, R3, 0x6540, R2 ;  /* 0x0000654003087816 */ /* 0x000fe40000000002 */
[----:B----4-:R-:W-:Y:S02]  /*00c0*/  ISETP.GE.AND P2, PT, R0, 0x9, PT ;  /* 0x000000090000780c */ /* 0x010fe40003f46270 */
[----:B------:R-:W-:-:S04]  /*00d0*/  LEA.HI R9, R9, R8, RZ, 0x8 ;  /* 0x0000000809097211 */ /* 0x000fc800078f40ff */
[----:B------:R-:W-:Y:S02]  /*00e0*/  LOP3.LUT R11, R9, 0xffffff00, RZ, 0xc0, !PT ;  /* 0xffffff00090b7812 */ /* 0x000fe400078ec0ff */
[----:B------:R-:W-:-:S03]  /*00f0*/  SHF.R.S32.HI R9, RZ, 0x8, R9 ;  /* 0x00000008ff097819 */ /* 0x000fc60000011409 */
[----:B------:R-:W-:-:S04]  /*0100*/  IMAD.IADD R11, R8, 0x1, -R11 ;  /* 0x00000001080b7824 */ /* 0x000fc800078e0a0b */
[----:B------:R-:W-:Y:S02]  /*0110*/  IMAD R8, R0, 0x100, R11 ;  /* 0x0000010000087824 */ /* 0x000fe400078e020b */
[----:B-----5:R-:W-:-:S04]  /*0120*/  IMAD.WIDE R6, R11, 0x4, R6 ;  /* 0x000000040b067825 */ /* 0x020fc800078e0206 */
[----:B------:R-:W-:Y:S02]  /*0130*/  IMAD R9, R9, 0x900, R8 ;  /* 0x0000090009097824 */ /* 0x000fe400078e0208 */
[----:B------:R-:W3:Y:S02]  /*0140*/  LDG.E.EL.64 R6, desc[UR6][R6.64] ;  /* 0x0000000606067981 */ /* 0x000ee4000c2e1b00 */
[----:B--2---:R-:W-:Y:S01]  /*0150*/  IMAD.WIDE R4, R9, 0x4, R4 ;  /* 0x0000000409047825 */ /* 0x004fe200078e0204 */
[----:B------:R-:W-:-:S06]  /*0160*/  CS2R R8, SRZ ;  /* 0x0000000000087805 */ /* 0x000fcc000001ff00 */
[----:B------:R-:W3:Y:S01]  /*0170*/  @!P2 LDG.E.EL.64 R8, desc[UR6][R4.64] ;  /* 0x000000060408a981 */ /* 0x000ee2000c2e1b00 */
[----:B------:R-:W1:Y:S01]  /*0180*/  S2UR UR5, SR_CgaCtaId ;  /* 0x00000000000579c3 */ /* 0x000e620000008800 */
[----:B------:R-:W-:Y:S02]  /*0190*/  UMOV UR4, 0x400 ;  /* 0x0000040000047882 */ /* 0x000fe40000000000 */
[----:B-1----:R-:W-:-:S06]  /*01a0*/  UPRMT UR4, UR5, 0x654, UR4 ;  /* 0x0000065405047896 */ /* 0x002fcc0008000004 */
[----:B------:R-:W-:Y:S02]  /*01b0*/  LEA R11, R3, UR4, 0x3 ;  /* 0x00000004030b7c11 */ /* 0x000fe4000f8e18ff */
[----:B---3--:R-:W-:Y:S01]  /*01c0*/  FSETP.GEU.AND P0, PT, R8, -R6, PT ;  /* 0x800000060800720b */ /* 0x008fe20003f0e000 */
[----:B------:R-:W-:Y:S01]  /*01d0*/  FADD R8, R6, R8 ;  /* 0x0000000806087221 */ /* 0x000fe20000000000 */
[----:B------:R-:W-:Y:S01]  /*01e0*/  FADD R10, R7, R9 ;  /* 0x00000009070a7221 */ /* 0x000fe20000000000 */
[----:B------:R-:W-:-:S03]  /*01f0*/  FSETP.GEU.AND P1, PT, R9, -R7, PT ;  /* 0x800000070900720b */ /* 0x000fc60003f2e000 */
[----:B------:R-:W-:Y:S01]  /*0200*/  FSEL R8, R8, RZ, P0 ;  /* 0x000000ff08087208 */ /* 0x000fe20000000000 */
[----:B------:R-:W1:Y:S01]  /*0210*/  LDC.64 R6, c[0x0][0x220] ;  /* 0x00008800ff067b82 */ /* 0x000e620000000a00 */
[----:B------:R-:W-:-:S03]  /*0220*/  FSEL R10, R10, RZ, P1 ;  /* 0x000000ff0a0a7208 */ /* 0x000fc60000800000 */
[----:B------:R-:W-:Y:S04]  /*0230*/  STS [R11], R8 ;  /* 0x000000080b007388 */ /* 0x000fe80000000800 */
[----:B------:R-:W-:Y:S01]  /*0240*/  STS [R11+0x8], R10 ;  /* 0x0000080a0b007388 */ /* 0x000fe20000000800 */
[----:B------:R-:W-:-:S04]  /*0250*/  LOP3.LUT R9, R12, 0x7f, RZ, 0xc0, !PT ;  /* 0x0000007f0c097812 */ /* 0x000fc800078ec0ff */
[C---:B------:R-:W-:Y:S01]  /*0260*/  LEA R12, R9.reuse, UR4, 0x3 ;  /* 0x00000004090c7c11 */ /* 0x040fe2000f8e18ff */
[----:B------:R-:W-:Y:S06]  /*0270*/  BAR.SYNC.DEFER_BLOCKING 0x0 ;  /* 0x0000000000007b1d */ /* 0x000fec0000010000 */
[----:B------:R-:W2:Y:S01]  /*0280*/  LDS R13, [R12] ;  /* 0x000000000c0d7984 */ /* 0x000ea20000000800 */
[----:B------:R-:W-:-:S05]  /*0290*/  PRMT R3, R9, 0x6540, R2 ;  /* 0x0000654009037816 */ /* 0x000fca0000000002 */
[----:B------:R-:W-:Y:S01]  /*02a0*/  IMAD R5, R3, 0x9, R0 ;  /* 0x0000000903057824 */ /* 0x000fe200078e0200 */
[----:B------:R-:W-:-:S03]  /*02b0*/  LOP3.LUT R3, R9, 0x80, RZ, 0xfc, !PT ;  /* 0x0000008009037812 */ /* 0x000fc600078efcff */
[----:B-1----:R-:W-:Y:S01]  /*02c0*/  IMAD.WIDE R4, R5, 0x4, R6 ;  /* 0x0000000405047825 */ /* 0x002fe200078e0206 */
[----:B------:R-:W-:-:S04]  /*02d0*/  LEA R14, R3, UR4, 0x3 ;  /* 0x00000004030e7c11 */ /* 0x000fc8000f8e18ff */
[----:B--2---:R1:W-:Y:S01]  /*02e0*/  @!P2 STG.E desc[UR6][R4.64], R13 ;  /* 0x0000000d0400a986 */ /* 0x0043e2000c101906 */
[----:B------:R-:W-:Y:S05]  /*02f0*/  @P2 EXIT ;  /* 0x000000000000294d */ /* 0x000fea0003800000 */
[----:B-1----:R-:W0:Y:S01]  /*0300*/  LDS R5, [R14] ;  /* 0x000000000e057984 */ /* 0x002e220000000800 */
[----:B------:R-:W-:-:S05]  /*0310*/  IMAD.SHL.U32 R2, R2, 0x100, RZ ;  /* 0x0000010002027824 */ /* 0x000fca00078e00ff */
[----:B------:R-:W-:-:S05]  /*0320*/  LOP3.LUT R9, R2, 0x80, R9, 0xfe, !PT ;  /* 0x0000008002097812 */ /* 0x000fca00078efe09 */
[----:B------:R-:W-:-:S04]  /*0330*/  IMAD R3, R9, 0x9, R0 ;  /* 0x0000000909037824 */ /* 0x000fc800078e0200 */
[----:B------:R-:W-:-:S05]  /*0340*/  IMAD.WIDE R2, R3, 0x4, R6 ;  /* 0x0000000403027825 */ /* 0x000fca00078e0206 */
[----:B0-----:R-:W-:Y:S01]  /*0350*/  STG.E desc[UR6][R2.64], R5 ;  /* 0x0000000502007986 */ /* 0x001fe2000c101906 */
[----:B------:R-:W-:Y:S05]  /*0360*/  EXIT ;  /* 0x000000000000794d */ /* 0x000fea0003800000 */
.L_x_0:
[----:B------:R-:W-:-:S00]  /*0370*/  BRA `(.L_x_0) ;  /* 0xfffffffc00fc7947 */ /* 0x000fc0000383ffff */
[----:B------:R-:W-:-:S00]  /*0380*/  NOP ;  /* 0x0000000000007918 */ /* 0x000fc00000000000 */
[----:B------:R-:W-:-:S00]  /*0390*/  NOP ;  /* 0x0000000000007918 */ /* 0x000fc00000000000 */
[----:B------:R-:W-:-:S00]  /*03a0*/  NOP ;  /* 0x0000000000007918 */ /* 0x000fc00000000000 */
[----:B------:R-:W-:-:S00]  /*03b0*/  NOP ;  /* 0x0000000000007918 */ /* 0x000fc00000000000 */
[----:B------:R-:W-:-:S00]  /*03c0*/  NOP ;  /* 0x0000000000007918 */ /* 0x000fc00000000000 */
[----:B------:R-:W-:-:S00]  /*03d0*/  NOP ;  /* 0x0000000000007918 */ /* 0x000fc00000000000 */
[----:B------:R-:W-:-:S00]  /*03e0*/  NOP ;  /* 0x0000000000007918 */ /* 0x000fc00000000000 */
[----:B------:R-:W-:-:S00]  /*03f0*/  NOP ;  /* 0x0000000000007918 */ /* 0x000fc00000000000 */
.L_x_1:


//--------------------- .nv.shared.triton_poi_fused_convolution_relu_12 --------------------------
	.section	.nv.shared.triton_poi_fused_convolution_relu_12,"aw",@nobits
	.sectionflags	@""
	.align	16
	.zero		1024


//--------------------- .nv.constant0.triton_poi_fused_convolution_relu_12 --------------------------
	.section	.nv.constant0.triton_poi_fused_convolution_relu_12,"a",@progbits
	.sectionflags	@""
	.align	4
.nv.constant0.triton_poi_fused_convolution_relu_12:
	.zero		560
